//
// Generated by NVIDIA NVVM Compiler
//
// Compiler Build ID: CL-36424714
// Cuda compilation tools, release 13.0, V13.0.88
// Based on NVVM 20.0.0
//

.version 9.0
.target sm_100
.address_size 64

	// .globl	_Z11collect_resPi

.visible .entry _Z11collect_resPi(
	.param .u64 .ptr .align 1 _Z11collect_resPi_param_0
)
{
	.reg .pred 	%p<4>;
	.reg .b32 	%r<12>;
	.reg .b64 	%rd<7>;

	ld.param.u64 	%rd2, [_Z11collect_resPi_param_0];
	mov.u32 	%r1, %tid.x;
	mov.u32 	%r11, %ntid.x;
	setp.lt.u32 	%p1, %r11, 2;
	@%p1 bra 	$L__BB0_5;
	cvta.to.global.u64 	%rd3, %rd2;
	mov.u32 	%r5, %ctaid.x;
	mad.lo.s32 	%r6, %r5, %r11, %r1;
	mul.wide.s32 	%rd4, %r6, 4;
	add.s64 	%rd1, %rd3, %rd4;
$L__BB0_2:
	shr.u32 	%r4, %r11, 1;
	setp.ge.u32 	%p2, %r1, %r4;
	@%p2 bra 	$L__BB0_4;
	ld.global.u32 	%r7, [%rd1];
	shl.b32 	%r8, %r4, 2;
	cvt.u64.u32 	%rd5, %r8;
	add.s64 	%rd6, %rd1, %rd5;
	ld.global.u32 	%r9, [%rd6];
	max.s32 	%r10, %r7, %r9;
	st.global.u32 	[%rd1], %r10;
$L__BB0_4:
	bar.sync 	0;
	setp.gt.u32 	%p3, %r11, 3;
	mov.u32 	%r11, %r4;
	@%p3 bra 	$L__BB0_2;
$L__BB0_5:
	ret;

}
	// .globl	_Z6sw_gpuPcS_PiS_S0_
.visible .entry _Z6sw_gpuPcS_PiS_S0_(
	.param .u64 .ptr .align 1 _Z6sw_gpuPcS_PiS_S0__param_0,
	.param .u64 .ptr .align 1 _Z6sw_gpuPcS_PiS_S0__param_1,
	.param .u64 .ptr .align 1 _Z6sw_gpuPcS_PiS_S0__param_2,
	.param .u64 .ptr .align 1 _Z6sw_gpuPcS_PiS_S0__param_3,
	.param .u64 .ptr .align 1 _Z6sw_gpuPcS_PiS_S0__param_4
)
{
	.reg .pred 	%p<19>;
	.reg .b16 	%rs<23>;
	.reg .b32 	%r<69>;
	.reg .b64 	%rd<49>;

	ld.param.u64 	%rd19, [_Z6sw_gpuPcS_PiS_S0__param_0];
	ld.param.u64 	%rd21, [_Z6sw_gpuPcS_PiS_S0__param_1];
	ld.param.u64 	%rd22, [_Z6sw_gpuPcS_PiS_S0__param_2];
	ld.param.u64 	%rd23, [_Z6sw_gpuPcS_PiS_S0__param_3];
	ld.param.u64 	%rd20, [_Z6sw_gpuPcS_PiS_S0__param_4];
	cvta.to.global.u64 	%rd1, %rd23;
	cvta.to.global.u64 	%rd2, %rd22;
	cvta.to.global.u64 	%rd3, %rd21;
	mov.u32 	%r1, %tid.x;
	mov.u32 	%r26, %ctaid.x;
	mov.u32 	%r27, %ntid.x;
	mul.lo.s32 	%r2, %r26, %r27;
	add.s32 	%r3, %r2, %r1;
	mul.lo.s32 	%r28, %r26, 263169;
	mad.lo.s32 	%r4, %r1, 513, %r28;
	add.s64 	%rd4, %rd2, 8;
	add.s64 	%rd5, %rd1, 1;
	cvt.s64.s32 	%rd24, %r28;
	mul.wide.s32 	%rd25, %r28, 4;
	add.s64 	%rd26, %rd25, %rd2;
	add.s64 	%rd48, %rd26, 1050636;
	add.s64 	%rd27, %rd24, %rd1;
	add.s64 	%rd47, %rd27, 262659;
	mov.b32 	%r64, 0;
	mov.u32 	%r63, %r4;
$L__BB1_1:
	setp.ne.s32 	%p1, %r1, 0;
	cvt.s64.s32 	%rd28, %r63;
	mul.wide.s32 	%rd29, %r63, 4;
	add.s64 	%rd10, %rd4, %rd29;
	add.s64 	%rd11, %rd5, %rd28;
	mov.b32 	%r29, 0;
	st.global.u32 	[%rd10+-8], %r29;
	mov.b16 	%rs11, 0;
	st.global.u8 	[%rd11+-1], %rs11;
	@%p1 bra 	$L__BB1_3;
	mov.b32 	%r30, 0;
	st.global.u32 	[%rd48+-12], %r30;
	mov.b16 	%rs12, 0;
	st.global.u8 	[%rd47+-3], %rs12;
$L__BB1_3:
	setp.eq.s32 	%p2, %r64, 512;
	@%p2 bra 	$L__BB1_11;
	mov.b32 	%r31, 0;
	st.global.u32 	[%rd10+-4], %r31;
	mov.b16 	%rs13, 0;
	st.global.u8 	[%rd11], %rs13;
	@%p1 bra 	$L__BB1_6;
	mov.b32 	%r32, 0;
	st.global.u32 	[%rd48+-8], %r32;
	mov.b16 	%rs14, 0;
	st.global.u8 	[%rd47+-2], %rs14;
$L__BB1_6:
	mov.b32 	%r33, 0;
	st.global.u32 	[%rd10], %r33;
	mov.b16 	%rs15, 0;
	st.global.u8 	[%rd11+1], %rs15;
	@%p1 bra 	$L__BB1_8;
	mov.b32 	%r34, 0;
	st.global.u32 	[%rd48+-4], %r34;
	mov.b16 	%rs16, 0;
	st.global.u8 	[%rd47+-1], %rs16;
$L__BB1_8:
	mov.b32 	%r35, 0;
	st.global.u32 	[%rd10+4], %r35;
	mov.b16 	%rs17, 0;
	st.global.u8 	[%rd11+2], %rs17;
	@%p1 bra 	$L__BB1_10;
	mov.b32 	%r36, 0;
	st.global.u32 	[%rd48], %r36;
	mov.b16 	%rs18, 0;
	st.global.u8 	[%rd47], %rs18;
$L__BB1_10:
	add.s32 	%r64, %r64, 4;
	add.s32 	%r63, %r63, 4;
	add.s64 	%rd48, %rd48, 16;
	add.s64 	%rd47, %rd47, 4;
	bra.uni 	$L__BB1_1;
$L__BB1_11:
	bar.sync 	0;
	cvt.u64.u32 	%rd30, %r3;
	cvta.to.global.u64 	%rd31, %rd19;
	add.s64 	%rd14, %rd31, %rd30;
	mov.b32 	%r67, -2;
	mov.b32 	%r65, 0;
	cvt.s64.s32 	%rd33, %r4;
	add.s32 	%r42, %r4, 513;
	cvt.s64.s32 	%rd37, %r42;
$L__BB1_12:
	sub.s32 	%r11, %r65, %r1;
	max.u32 	%r40, %r1, %r11;
	setp.gt.u32 	%p6, %r40, 511;
	add.s32 	%r41, %r11, %r4;
	mul.wide.s32 	%rd32, %r41, 4;
	add.s64 	%rd15, %rd2, %rd32;
	cvt.s64.s32 	%rd34, %r11;
	add.s64 	%rd35, %rd34, %rd33;
	shl.b64 	%rd36, %rd35, 2;
	add.s64 	%rd16, %rd2, %rd36;
	add.s64 	%rd38, %rd34, %rd37;
	shl.b64 	%rd39, %rd38, 2;
	add.s64 	%rd17, %rd2, %rd39;
	add.s64 	%rd18, %rd1, %rd38;
	@%p6 bra 	$L__BB1_18;
	ld.global.u8 	%rs1, [%rd14];
	add.s32 	%r43, %r11, %r2;
	cvt.u64.u32 	%rd40, %r43;
	add.s64 	%rd41, %rd3, %rd40;
	ld.global.u8 	%rs2, [%rd41];
	setp.eq.s16 	%p7, %rs1, %rs2;
	selp.b32 	%r44, 1, -1, %p7;
	ld.global.u32 	%r45, [%rd15];
	add.s32 	%r46, %r44, %r45;
	ld.global.u32 	%r47, [%rd16+4];
	add.s32 	%r12, %r47, -2;
	max.s32 	%r48, %r46, %r12;
	ld.global.u32 	%r13, [%rd15+2052];
	max.s32 	%r49, %r13, 2;
	add.s32 	%r50, %r49, -2;
	max.s32 	%r14, %r48, %r50;
	setp.ne.s32 	%p8, %r14, %r46;
	@%p8 bra 	$L__BB1_15;
	selp.b16 	%rs21, 1, 2, %p7;
	bra.uni 	$L__BB1_17;
$L__BB1_15:
	setp.eq.s32 	%p9, %r14, %r12;
	mov.b16 	%rs21, 3;
	@%p9 bra 	$L__BB1_17;
	add.s32 	%r51, %r13, -2;
	setp.eq.s32 	%p10, %r14, %r51;
	selp.b16 	%rs21, 4, 0, %p10;
$L__BB1_17:
	st.global.u8 	[%rd18+1], %rs21;
	st.global.u32 	[%rd17+4], %r14;
	max.s32 	%r67, %r14, %r67;
$L__BB1_18:
	bar.sync 	0;
	add.s32 	%r17, %r65, 1;
	setp.eq.s32 	%p12, %r17, 1025;
	@%p12 bra 	$L__BB1_26;
	sub.s32 	%r18, %r17, %r1;
	max.u32 	%r53, %r1, %r18;
	setp.gt.u32 	%p13, %r53, 511;
	@%p13 bra 	$L__BB1_25;
	ld.global.u8 	%rs6, [%rd14];
	add.s32 	%r54, %r18, %r2;
	cvt.u64.u32 	%rd42, %r54;
	add.s64 	%rd43, %rd3, %rd42;
	ld.global.u8 	%rs7, [%rd43];
	setp.eq.s16 	%p14, %rs6, %rs7;
	selp.b32 	%r55, 1, -1, %p14;
	ld.global.u32 	%r56, [%rd15+4];
	add.s32 	%r57, %r55, %r56;
	ld.global.u32 	%r58, [%rd16+8];
	add.s32 	%r19, %r58, -2;
	max.s32 	%r59, %r57, %r19;
	ld.global.u32 	%r20, [%rd15+2056];
	max.s32 	%r60, %r20, 2;
	add.s32 	%r61, %r60, -2;
	max.s32 	%r21, %r59, %r61;
	setp.eq.s32 	%p15, %r21, %r57;
	@%p15 bra 	$L__BB1_23;
	setp.eq.s32 	%p16, %r21, %r19;
	mov.b16 	%rs22, 3;
	@%p16 bra 	$L__BB1_24;
	add.s32 	%r62, %r20, -2;
	setp.eq.s32 	%p17, %r21, %r62;
	selp.b16 	%rs22, 4, 0, %p17;
	bra.uni 	$L__BB1_24;
$L__BB1_23:
	selp.b16 	%rs22, 1, 2, %p14;
$L__BB1_24:
	st.global.u8 	[%rd18+2], %rs22;
	st.global.u32 	[%rd17+8], %r21;
	max.s32 	%r67, %r21, %r67;
$L__BB1_25:
	bar.sync 	0;
	add.s32 	%r65, %r65, 2;
	bra.uni 	$L__BB1_12;
$L__BB1_26:
	cvta.to.global.u64 	%rd44, %rd20;
	mul.wide.s32 	%rd45, %r3, 4;
	add.s64 	%rd46, %rd44, %rd45;
	st.global.u32 	[%rd46], %r67;
	ret;

}


// ===== COMPILED SASS (sm_100) =====

	.target	sm_100

	.elftype	@"ET_EXEC"


//--------------------- .note.nv.tkinfo           --------------------------
	.section	.note.nv.tkinfo,"",@"SHT_NOTE"
	.sectionflags	@"SHF_NOTE_NV_TKINFO"
	.tkinfo
        /*0018*/ 	.word	0x00000002
        /*0030*/ 	.string	""
        /*0030*/ 	.string	"ptxas"
        /*0030*/ 	.string	"Cuda compilation tools, release 13.0, V13.0.88"
        /*0030*/ 	.string	"Build cuda_13.0.r13.0/compiler.36424714_0"
        /*0030*/ 	.string	"-arch sm_100 -m 64 "



//--------------------- .note.nv.cuinfo           --------------------------
	.section	.note.nv.cuinfo,"",@"SHT_NOTE"
	.sectionflags	@"SHF_NOTE_NV_CUINFO"
        /*0018*/ 	.short	0x0002
        /*001a*/ 	.short	0x0064
        /*001c*/ 	.short	0x0082
	.zero		2


//--------------------- .nv.info                  --------------------------
	.section	.nv.info,"",@"SHT_CUDA_INFO"
	.align	4


	//----- nvinfo : EIATTR_REGCOUNT
	.align		4
        /*0000*/ 	.byte	0x04, 0x2f
        /*0002*/ 	.short	(.L_1 - .L_0)
	.align		4
.L_0:
        /*0004*/ 	.word	index@(_Z11collect_resPi)
        /*0008*/ 	.word	0x0000000c


	//----- nvinfo : EIATTR_FRAME_SIZE
	.align		4
.L_1:
        /*000c*/ 	.byte	0x04, 0x11
        /*000e*/ 	.short	(.L_3 - .L_2)
	.align		4
.L_2:
        /*0010*/ 	.word	index@(_Z11collect_resPi)
        /*0014*/ 	.word	0x00000000


	//----- nvinfo : EIATTR_REGCOUNT
	.align		4
.L_3:
        /*0018*/ 	.byte	0x04, 0x2f
        /*001a*/ 	.short	(.L_5 - .L_4)
	.align		4
.L_4:
        /*001c*/ 	.word	index@(_Z6sw_gpuPcS_PiS_S0_)
        /*0020*/ 	.word	0x0000001d


	//----- nvinfo : EIATTR_FRAME_SIZE
	.align		4
.L_5:
        /*0024*/ 	.byte	0x04, 0x11
        /*0026*/ 	.short	(.L_7 - .L_6)
	.align		4
.L_6:
        /*0028*/ 	.word	index@(_Z6sw_gpuPcS_PiS_S0_)
        /*002c*/ 	.word	0x00000000


	//----- nvinfo : EIATTR_MIN_STACK_SIZE
	.align		4
.L_7:
        /*0030*/ 	.byte	0x04, 0x12
        /*0032*/ 	.short	(.L_9 - .L_8)
	.align		4
.L_8:
        /*0034*/ 	.word	index@(_Z6sw_gpuPcS_PiS_S0_)
        /*0038*/ 	.word	0x00000000


	//----- nvinfo : EIATTR_MIN_STACK_SIZE
	.align		4
.L_9:
        /*003c*/ 	.byte	0x04, 0x12
        /*003e*/ 	.short	(.L_11 - .L_10)
	.align		4
.L_10:
        /*0040*/ 	.word	index@(_Z11collect_resPi)
        /*0044*/ 	.word	0x00000000
.L_11:


//--------------------- .nv.compat                --------------------------
	.section	.nv.compat,"",@"SHT_CUDA_COMPAT_INFO"
	.align	4
        /*0000*/ 	.byte	0x02, 0x09, 0x00, 0x00, 0x02, 0x02, 0x01, 0x00, 0x02, 0x05, 0x05, 0x00, 0x03, 0x07, 0x01, 0x01
        /*0010*/ 	.byte	0x02, 0x03, 0x00, 0x00, 0x02, 0x06, 0x01, 0x00, 0x04, 0x0b, 0x08, 0x00, 0x09, 0x00, 0x00, 0x00
        /*0020*/ 	.byte	0x00, 0x00, 0x00, 0x00


//--------------------- .nv.info._Z6sw_gpuPcS_PiS_S0_ --------------------------
	.section	.nv.info._Z6sw_gpuPcS_PiS_S0_,"",@"SHT_CUDA_INFO"
	.sectionflags	@""
	.align	4


	//----- nvinfo : EIATTR_CUDA_API_VERSION
	.align		4
        /*0000*/ 	.byte	0x04, 0x37
        /*0002*/ 	.short	(.L_13 - .L_12)
.L_12:
        /*0004*/ 	.word	0x00000082


	//----- nvinfo : EIATTR_KPARAM_INFO
	.align		4
.L_13:
        /*0008*/ 	.byte	0x04, 0x17
        /*000a*/ 	.short	(.L_15 - .L_14)
.L_14:
        /*000c*/ 	.word	0x00000000
        /*0010*/ 	.short	0x0004
        /*0012*/ 	.short	0x0020
        /*0014*/ 	.byte	0x00, 0xf5, 0x21, 0x00


	//----- nvinfo : EIATTR_KPARAM_INFO
	.align		4
.L_15:
        /*0018*/ 	.byte	0x04, 0x17
        /*001a*/ 	.short	(.L_17 - .L_16)
.L_16:
        /*001c*/ 	.word	0x00000000
        /*0020*/ 	.short	0x0003
        /*0022*/ 	.short	0x0018
        /*0024*/ 	.byte	0x00, 0xf5, 0x21, 0x00


	//----- nvinfo : EIATTR_KPARAM_INFO
	.align		4
.L_17:
        /*0028*/ 	.byte	0x04, 0x17
        /*002a*/ 	.short	(.L_19 - .L_18)
.L_18:
        /*002c*/ 	.word	0x00000000
        /*0030*/ 	.short	0x0002
        /*0032*/ 	.short	0x0010
        /*0034*/ 	.byte	0x00, 0xf5, 0x21, 0x00


	//----- nvinfo : EIATTR_KPARAM_INFO
	.align		4
.L_19:
        /*0038*/ 	.byte	0x04, 0x17
        /*003a*/ 	.short	(.L_21 - .L_20)
.L_20:
        /*003c*/ 	.word	0x00000000
        /*0040*/ 	.short	0x0001
        /*0042*/ 	.short	0x0008
        /*0044*/ 	.byte	0x00, 0xf5, 0x21, 0x00


	//----- nvinfo : EIATTR_KPARAM_INFO
	.align		4
.L_21:
        /*0048*/ 	.byte	0x04, 0x17
        /*004a*/ 	.short	(.L_23 - .L_22)
.L_22:
        /*004c*/ 	.word	0x00000000
        /*0050*/ 	.short	0x0000
        /*0052*/ 	.short	0x0000
        /*0054*/ 	.byte	0x00, 0xf5, 0x21, 0x00


	//----- nvinfo : EIATTR_SPARSE_MMA_MASK
	.align		4
.L_23:
        /*0058*/ 	.byte	0x03, 0x50
        /*005a*/ 	.short	0x0000


	//----- nvinfo : EIATTR_MAXREG_COUNT
	.align		4
        /*005c*/ 	.byte	0x03, 0x1b
        /*005e*/ 	.short	0x00ff


	//----- nvinfo : EIATTR_NUM_BARRIERS
	.align		4
        /*0060*/ 	.byte	0x02, 0x4c
        /*0062*/ 	.byte	0x01
	.zero		1


	//----- nvinfo : EIATTR_MERCURY_ISA_VERSION
	.align		4
        /*0064*/ 	.byte	0x03, 0x5f
        /*0066*/ 	.short	0x0101


	//----- nvinfo : EIATTR_VRC_CTA_INIT_COUNT
	.align		4
        /*0068*/ 	.byte	0x02, 0x4a
	.zero		1
	.zero		1


	//----- nvinfo : EIATTR_EXIT_INSTR_OFFSETS
	.align		4
        /*006c*/ 	.byte	0x04, 0x1c
        /*006e*/ 	.short	(.L_25 - .L_24)


	//   ....[0]....
.L_24:
        /*0070*/ 	.word	0x00000a30


	//----- nvinfo : EIATTR_CRS_STACK_SIZE
	.align		4
.L_25:
        /*0074*/ 	.byte	0x04, 0x1e
        /*0076*/ 	.short	(.L_27 - .L_26)
.L_26:
        /*0078*/ 	.word	0x00000000


	//----- nvinfo : EIATTR_CBANK_PARAM_SIZE
	.align		4
.L_27:
        /*007c*/ 	.byte	0x03, 0x19
        /*007e*/ 	.short	0x0028


	//----- nvinfo : EIATTR_PARAM_CBANK
	.align		4
        /*0080*/ 	.byte	0x04, 0x0a
        /*0082*/ 	.short	(.L_29 - .L_28)
	.align		4
.L_28:
        /*0084*/ 	.word	index@(.nv.constant0._Z6sw_gpuPcS_PiS_S0_)
        /*0088*/ 	.short	0x0380
        /*008a*/ 	.short	0x0028


	//----- nvinfo : EIATTR_SW_WAR
	.align		4
.L_29:
        /*008c*/ 	.byte	0x04, 0x36
        /*008e*/ 	.short	(.L_31 - .L_30)
.L_30:
        /*0090*/ 	.word	0x00000008
.L_31:


//--------------------- .nv.info._Z11collect_resPi --------------------------
	.section	.nv.info._Z11collect_resPi,"",@"SHT_CUDA_INFO"
	.sectionflags	@""
	.align	4


	//----- nvinfo : EIATTR_CUDA_API_VERSION
	.align		4
        /*0000*/ 	.byte	0x04, 0x37
        /*0002*/ 	.short	(.L_33 - .L_32)
.L_32:
        /*0004*/ 	.word	0x00000082


	//----- nvinfo : EIATTR_KPARAM_INFO
	.align		4
.L_33:
        /*0008*/ 	.byte	0x04, 0x17
        /*000a*/ 	.short	(.L_35 - .L_34)
.L_34:
        /*000c*/ 	.word	0x00000000
        /*0010*/ 	.short	0x0000
        /*0012*/ 	.short	0x0000
        /*0014*/ 	.byte	0x00, 0xf5, 0x21, 0x00


	//----- nvinfo : EIATTR_SPARSE_MMA_MASK
	.align		4
.L_35:
        /*0018*/ 	.byte	0x03, 0x50
        /*001a*/ 	.short	0x0000


	//----- nvinfo : EIATTR_MAXREG_COUNT
	.align		4
        /*001c*/ 	.byte	0x03, 0x1b
        /*001e*/ 	.short	0x00ff


	//----- nvinfo : EIATTR_NUM_BARRIERS
	.align		4
        /*0020*/ 	.byte	0x02, 0x4c
        /*0022*/ 	.byte	0x01
	.zero		1


	//----- nvinfo : EIATTR_MERCURY_ISA_VERSION
	.align		4
        /*0024*/ 	.byte	0x03, 0x5f
        /*0026*/ 	.short	0x0101


	//----- nvinfo : EIATTR_VRC_CTA_INIT_COUNT
	.align		4
        /*0028*/ 	.byte	0x02, 0x4a
	.zero		1
	.zero		1


	//----- nvinfo : EIATTR_EXIT_INSTR_OFFSETS
	.align		4
        /*002c*/ 	.byte	0x04, 0x1c
        /*002e*/ 	.short	(.L_37 - .L_36)


	//   ....[0]....
.L_36:
        /*0030*/ 	.word	0x00000030


	//   ....[1]....
        /*0034*/ 	.word	0x00000190


	//----- nvinfo : EIATTR_CRS_STACK_SIZE
	.align		4
.L_37:
        /*0038*/ 	.byte	0x04, 0x1e
        /*003a*/ 	.short	(.L_39 - .L_38)
.L_38:
        /*003c*/ 	.word	0x00000000


	//----- nvinfo : EIATTR_CBANK_PARAM_SIZE
	.align		4
.L_39:
        /*0040*/ 	.byte	0x03, 0x19
        /*0042*/ 	.short	0x0008


	//----- nvinfo : EIATTR_PARAM_CBANK
	.align		4
        /*0044*/ 	.byte	0x04, 0x0a
        /*0046*/ 	.short	(.L_41 - .L_40)
	.align		4
.L_40:
        /*0048*/ 	.word	index@(.nv.constant0._Z11collect_resPi)
        /*004c*/ 	.short	0x0380
        /*004e*/ 	.short	0x0008


	//----- nvinfo : EIATTR_SW_WAR
	.align		4
.L_41:
        /*0050*/ 	.byte	0x04, 0x36
        /*0052*/ 	.short	(.L_43 - .L_42)
.L_42:
        /*0054*/ 	.word	0x00000008
.L_43:


//--------------------- .nv.callgraph             --------------------------
	.section	.nv.callgraph,"",@"SHT_CUDA_CALLGRAPH"
	.align	4
	.sectionentsize	8
	.align		4
        /*0000*/ 	.word	0x00000000
	.align		4
        /*0004*/ 	.word	0xffffffff
	.align		4
        /*0008*/ 	.word	0x00000000
	.align		4
        /*000c*/ 	.word	0xfffffffe
	.align		4
        /*0010*/ 	.word	0x00000000
	.align		4
        /*0014*/ 	.word	0xfffffffd
	.align		4
        /*0018*/ 	.word	0x00000000
	.align		4
        /*001c*/ 	.word	0xfffffffc


//--------------------- .text._Z6sw_gpuPcS_PiS_S0_ --------------------------
	.section	.text._Z6sw_gpuPcS_PiS_S0_,"ax",@progbits
	.align	128
        .global         _Z6sw_gpuPcS_PiS_S0_
        .type           _Z6sw_gpuPcS_PiS_S0_,@function
        .size           _Z6sw_gpuPcS_PiS_S0_,(.L_x_18 - _Z6sw_gpuPcS_PiS_S0_)
        .other          _Z6sw_gpuPcS_PiS_S0_,@"STO_CUDA_ENTRY STV_DEFAULT"
_Z6sw_gpuPcS_PiS_S0_:
.text._Z6sw_gpuPcS_PiS_S0_:
[----:B------:R-:W-:Y:S01]  /*0000*/  LDC R1, c[0x0][0x37c] ;  /* 0x0000df00ff017b82 */ /* 0x000fe20000000800 */
[----:B------:R-:W0:Y:S07]  /*0010*/  S2R R0, SR_CTAID.X ;  /* 0x0000000000007919 */ /* 0x000e2e0000002500 */
[----:B------:R-:W1:Y:S01]  /*0020*/  LDC.64 R6, c[0x0][0x390] ;  /* 0x0000e400ff067b82 */ /* 0x000e620000000a00 */
[----:B------:R-:W2:Y:S01]  /*0030*/  LDCU UR4, c[0x0][0x360] ;  /* 0x00006c00ff0477ac */ /* 0x000ea20008000800 */
[----:B------:R-:W3:Y:S01]  /*0040*/  S2R R3, SR_TID.X ;  /* 0x0000000000037919 */ /* 0x000ee20000002100 */
[----:B------:R-:W4:Y:S05]  /*0050*/  LDCU.64 UR6, c[0x0][0x358] ;  /* 0x00006b00ff0677ac */ /* 0x000f2a0008000a00 */
[----:B------:R-:W5:Y:S01]  /*0060*/  LDC.64 R14, c[0x0][0x398] ;  /* 0x0000e600ff0e7b82 */ /* 0x000f620000000a00 */
[----:B------:R-:W1:Y:S07]  /*0070*/  LDCU.64 UR8, c[0x0][0x398] ;  /* 0x00007300ff0877ac */ /* 0x000e6e0008000a00 */
[----:B------:R-:W4:Y:S01]  /*0080*/  LDC.64 R4, c[0x0][0x390] ;  /* 0x0000e400ff047b82 */ /* 0x000f220000000a00 */
[----:B0-----:R-:W-:-:S02]  /*0090*/  IMAD R8, R0, 0x40401, RZ ;  /* 0x0004040100087824 */ /* 0x001fc400078e02ff */
[----:B--2---:R-:W-:Y:S01]  /*00a0*/  IMAD R0, R0, UR4, RZ ;  /* 0x0000000400007c24 */ /* 0x004fe2000f8e02ff */
[----:B------:R-:W-:Y:S01]  /*00b0*/  UMOV UR4, URZ ;  /* 0x000000ff00047c82 */ /* 0x000fe20008000000 */
[C---:B-1----:R-:W-:Y:S01]  /*00c0*/  IMAD.WIDE R6, R8.reuse, 0x4, R6 ;  /* 0x0000000408067825 */ /* 0x042fe200078e0206 */
[----:B-----5:R-:W-:Y:S02]  /*00d0*/  IADD3 R14, P3, PT, R8, R14, RZ ;  /* 0x0000000e080e7210 */ /* 0x020fe40007f7e0ff */
[C---:B---3--:R-:W-:Y:S01]  /*00e0*/  ISETP.NE.AND P0, PT, R3.reuse, RZ, PT ;  /* 0x000000ff0300720c */ /* 0x048fe20003f05270 */
[----:B------:R-:W-:Y:S01]  /*00f0*/  IMAD R2, R3, 0x201, R8 ;  /* 0x0000020103027824 */ /* 0x000fe200078e0208 */
[----:B----4-:R-:W-:Y:S01]  /*0100*/  IADD3 R4, P1, PT, R4, 0x8, RZ ;  /* 0x0000000804047810 */ /* 0x010fe20007f3e0ff */
[----:B------:R-:W-:Y:S01]  /*0110*/  IMAD.IADD R16, R0, 0x1, R3 ;  /* 0x0000000100107824 */ /* 0x000fe200078e0203 */
[----:B------:R-:W-:Y:S02]  /*0120*/  IADD3 R18, P2, PT, R6, 0x10080c, RZ ;  /* 0x0010080c06127810 */ /* 0x000fe40007f5e0ff */
[----:B------:R-:W-:Y:S01]  /*0130*/  IADD3 R14, P4, PT, R14, 0x40203, RZ ;  /* 0x000402030e0e7810 */ /* 0x000fe20007f9e0ff */
[----:B------:R-:W-:Y:S01]  /*0140*/  IMAD.X R5, RZ, RZ, R5, P1 ;  /* 0x000000ffff057224 */ /* 0x000fe200008e0605 */
[----:B------:R-:W-:Y:S01]  /*0150*/  LEA.HI.X.SX32 R8, R8, R15, 0x1, P3 ;  /* 0x0000000f08087211 */ /* 0x000fe200018f0eff */
[----:B------:R-:W-:-:S02]  /*0160*/  IMAD.X R19, RZ, RZ, R7, P2 ;  /* 0x000000ffff137224 */ /* 0x000fc400010e0607 */
[----:B------:R-:W-:Y:S02]  /*0170*/  IMAD.MOV.U32 R15, RZ, RZ, R2 ;  /* 0x000000ffff0f7224 */ /* 0x000fe400078e0002 */
[----:B------:R-:W-:-:S07]  /*0180*/  IMAD.X R17, RZ, RZ, R8, P4 ;  /* 0x000000ffff117224 */ /* 0x000fce00020e0608 */
.L_x_1:
[C---:B01----:R-:W-:Y:S01]  /*0190*/  IADD3.X R12, P1, PT, R15.reuse, UR8, RZ, PT, !PT ;  /* 0x000000080f0c7c10 */ /* 0x043fe2000bf3e4ff */
[C---:B------:R-:W-:Y:S01]  /*01a0*/  IMAD.WIDE R10, R15.reuse, 0x4, R4 ;  /* 0x000000040f0a7825 */ /* 0x040fe200078e0204 */
[----:B------:R-:W-:Y:S02]  /*01b0*/  UISETP.NE.AND UP0, UPT, UR4, 0x200, UPT ;  /* 0x000002000400788c */ /* 0x000fe4000bf05270 */
[----:B------:R-:W-:Y:S01]  /*01c0*/  LEA.HI.X.SX32 R13, R15, UR9, 0x1, P1 ;  /* 0x000000090f0d7c11 */ /* 0x000fe200088f0eff */
[----:B------:R-:W-:Y:S01]  /*01d0*/  IMAD.MOV.U32 R6, RZ, RZ, R18 ;  /* 0x000000ffff067224 */ /* 0x000fe200078e0012 */
[----:B------:R0:W-:Y:S01]  /*01e0*/  STG.E desc[UR6][R10.64+-0x8], RZ ;  /* 0xfffff8ff0a007986 */ /* 0x0001e2000c101906 */
[----:B------:R-:W-:Y:S02]  /*01f0*/  IMAD.MOV.U32 R7, RZ, RZ, R19 ;  /* 0x000000ffff077224 */ /* 0x000fe400078e0013 */
[----:B------:R-:W-:Y:S01]  /*0200*/  IMAD.MOV.U32 R8, RZ, RZ, R14 ;  /* 0x000000ffff087224 */ /* 0x000fe200078e000e */
[----:B------:R0:W-:Y:S01]  /*0210*/  STG.E.U8 desc[UR6][R12.64+-0x1], RZ ;  /* 0xffffffff0c007986 */ /* 0x0001e2000c101106 */
[----:B------:R-:W-:-:S03]  /*0220*/  IMAD.MOV.U32 R9, RZ, RZ, R17 ;  /* 0x000000ffff097224 */ /* 0x000fc600078e0011 */
[----:B------:R0:W-:Y:S04]  /*0230*/  @!P0 STG.E desc[UR6][R6.64+-0xc], RZ ;  /* 0xfffff4ff06008986 */ /* 0x0001e8000c101906 */
[----:B------:R0:W-:Y:S01]  /*0240*/  @!P0 STG.E.U8 desc[UR6][R8.64+-0x3], RZ ;  /* 0xfffffdff08008986 */ /* 0x0001e2000c101106 */
[----:B------:R-:W-:Y:S05]  /*0250*/  BRA.U !UP0, `(.L_x_0) ;  /* 0x00000001084c7547 */ /* 0x000fea000b800000 */
[----:B------:R1:W-:Y:S01]  /*0260*/  STG.E desc[UR6][R10.64+-0x4], RZ ;  /* 0xfffffcff0a007986 */ /* 0x0003e2000c101906 */
[----:B------:R-:W-:Y:S01]  /*0270*/  IADD3 R18, P1, PT, R6, 0x10, RZ ;  /* 0x0000001006127810 */ /* 0x000fe20007f3e0ff */
[----:B------:R-:W-:Y:S01]  /*0280*/  VIADD R15, R15, 0x4 ;  /* 0x000000040f0f7836 */ /* 0x000fe20000000000 */
[----:B------:R-:W-:Y:S01]  /*0290*/  IADD3 R14, P2, PT, R8, 0x4, RZ ;  /* 0x00000004080e7810 */ /* 0x000fe20007f5e0ff */
[----:B------:R1:W-:Y:S01]  /*02a0*/  STG.E.U8 desc[UR6][R12.64], RZ ;  /* 0x000000ff0c007986 */ /* 0x0003e2000c101106 */
[----:B------:R-:W-:Y:S01]  /*02b0*/  UIADD3 UR4, UPT, UPT, UR4, 0x4, URZ ;  /* 0x0000000404047890 */ /* 0x000fe2000fffe0ff */
[----:B------:R-:W-:Y:S02]  /*02c0*/  IMAD.X R19, RZ, RZ, R7, P1 ;  /* 0x000000ffff137224 */ /* 0x000fe400008e0607 */
[----:B------:R1:W-:Y:S01]  /*02d0*/  @!P0 STG.E desc[UR6][R6.64+-0x8], RZ ;  /* 0xfffff8ff06008986 */ /* 0x0003e2000c101906 */
[----:B------:R-:W-:-:S03]  /*02e0*/  IMAD.X R17, RZ, RZ, R9, P2 ;  /* 0x000000ffff117224 */ /* 0x000fc600010e0609 */
[----:B------:R1:W-:Y:S04]  /*02f0*/  @!P0 STG.E.U8 desc[UR6][R8.64+-0x2], RZ ;  /* 0xfffffeff08008986 */ /* 0x0003e8000c101106 */
[----:B------:R1:W-:Y:S04]  /*0300*/  STG.E desc[UR6][R10.64], RZ ;  /* 0x000000ff0a007986 */ /* 0x0003e8000c101906 */
[----:B------:R1:W-:Y:S04]  /*0310*/  STG.E.U8 desc[UR6][R12.64+0x1], RZ ;  /* 0x000001ff0c007986 */ /* 0x0003e8000c101106 */
[----:B------:R1:W-:Y:S04]  /*0320*/  @!P0 STG.E desc[UR6][R6.64+-0x4], RZ ;  /* 0xfffffcff06008986 */ /* 0x0003e8000c101906 */
[----:B------:R1:W-:Y:S04]  /*0330*/  @!P0 STG.E.U8 desc[UR6][R8.64+-0x1], RZ ;  /* 0xffffffff08008986 */ /* 0x0003e8000c101106 */
[----:B------:R1:W-:Y:S04]  /*0340*/  STG.E desc[UR6][R10.64+0x4], RZ ;  /* 0x000004ff0a007986 */ /* 0x0003e8000c101906 */
[----:B------:R1:W-:Y:S04]  /*0350*/  STG.E.U8 desc[UR6][R12.64+0x2], RZ ;  /* 0x000002ff0c007986 */ /* 0x0003e8000c101106 */
[----:B------:R1:W-:Y:S04]  /*0360*/  @!P0 STG.E desc[UR6][R6.64], RZ ;  /* 0x000000ff06008986 */ /* 0x0003e8000c101906 */
[----:B------:R1:W-:Y:S01]  /*0370*/  @!P0 STG.E.U8 desc[UR6][R8.64], RZ ;  /* 0x000000ff08008986 */ /* 0x0003e2000c101106 */
[----:B------:R-:W-:Y:S05]  /*0380*/  BRA `(.L_x_1) ;  /* 0xfffffffc00807947 */ /* 0x000fea000383ffff */
.L_x_0:
[----:B------:R-:W0:Y:S01]  /*0390*/  LDCU.64 UR4, c[0x0][0x380] ;  /* 0x00007000ff0477ac */ /* 0x000e220008000a00 */
[----:B------:R-:W1:Y:S01]  /*03a0*/  LDC.64 R4, c[0x0][0x390] ;  /* 0x0000e400ff047b82 */ /* 0x000e620000000a00 */
[----:B------:R-:W-:Y:S02]  /*03b0*/  VIADD R18, R2, 0x201 ;  /* 0x0000020102127836 */ /* 0x000fe40000000000 */
[----:B------:R-:W-:Y:S01]  /*03c0*/  IMAD.MOV.U32 R17, RZ, RZ, -0x2 ;  /* 0xfffffffeff117424 */ /* 0x000fe200078e00ff */
[----:B------:R-:W2:Y:S01]  /*03d0*/  LDCU.64 UR8, c[0x0][0x388] ;  /* 0x00007100ff0877ac */ /* 0x000ea20008000a00 */
[----:B------:R-:W3:Y:S03]  /*03e0*/  LDCU.128 UR12, c[0x0][0x390] ;  /* 0x00007200ff0c77ac */ /* 0x000ee60008000c00 */
[----:B------:R-:W-:Y:S01]  /*03f0*/  BAR.SYNC.DEFER_BLOCKING 0x0 ;  /* 0x0000000000007b1d */ /* 0x000fe20000010000 */
[----:B0-----:R-:W-:-:S05]  /*0400*/  IADD3 R6, P0, PT, R16, UR4, RZ ;  /* 0x0000000410067c10 */ /* 0x001fca000ff1e0ff */
[----:B------:R-:W-:Y:S01]  /*0410*/  UMOV UR4, URZ ;  /* 0x000000ff00047c82 */ /* 0x000fe20008000000 */
[----:B--2---:R-:W-:-:S07]  /*0420*/  IMAD.X R7, RZ, RZ, UR5, P0 ;  /* 0x00000005ff077e24 */ /* 0x004fce00080e06ff */
.L_x_12:
[----:B------:R-:W-:Y:S01]  /*0430*/  IADD3 R19, PT, PT, -R3, UR4, RZ ;  /* 0x0000000403137c10 */ /* 0x000fe2000fffe1ff */
[----:B------:R-:W-:Y:S03]  /*0440*/  BSSY.RECONVERGENT B0, `(.L_x_2) ;  /* 0x000002f000007945 */ /* 0x000fe60003800200 */
[----:B0-----:R-:W-:Y:S01]  /*0450*/  VIMNMX.U32 R8, PT, PT, R19, R3, !PT ;  /* 0x0000000313087248 */ /* 0x001fe20007fe0000 */
[--C-:B------:R-:W-:Y:S01]  /*0460*/  IMAD.IADD R15, R2, 0x1, R19.reuse ;  /* 0x00000001020f7824 */ /* 0x100fe200078e0213 */
[----:B------:R-:W-:Y:S02]  /*0470*/  SHF.R.S32.HI R9, RZ, 0x1f, R19 ;  /* 0x0000001fff097819 */ /* 0x000fe40000011413 */
[----:B------:R-:W-:Y:S02]  /*0480*/  ISETP.GT.U32.AND P0, PT, R8, 0x1ff, PT ;  /* 0x000001ff0800780c */ /* 0x000fe40003f04070 */
[----:B------:R-:W-:-:S02]  /*0490*/  IADD3 R13, P1, PT, R2, R19, RZ ;  /* 0x00000013020d7210 */ /* 0x000fc40007f3e0ff */
[----:B------:R-:W-:Y:S02]  /*04a0*/  IADD3 R11, P2, PT, R18, R19, RZ ;  /* 0x00000013120b7210 */ /* 0x000fe40007f5e0ff */
[-C--:B------:R-:W-:Y:S02]  /*04b0*/  LEA.HI.X.SX32 R20, R2, R9.reuse, 0x1, P1 ;  /* 0x0000000902147211 */ /* 0x080fe400008f0eff */
[----:B------:R-:W-:Y:S02]  /*04c0*/  LEA.HI.X.SX32 R14, R18, R9, 0x1, P2 ;  /* 0x00000009120e7211 */ /* 0x000fe400010f0eff */
[----:B---3--:R-:W-:Y:S02]  /*04d0*/  LEA R8, P1, R13, UR12, 0x2 ;  /* 0x0000000c0d087c11 */ /* 0x008fe4000f8210ff */
[C---:B------:R-:W-:Y:S02]  /*04e0*/  LEA R10, P2, R11.reuse, UR12, 0x2 ;  /* 0x0000000c0b0a7c11 */ /* 0x040fe4000f8410ff */
[----:B------:R-:W-:-:S02]  /*04f0*/  IADD3 R12, P3, PT, R11, UR14, RZ ;  /* 0x0000000e0b0c7c10 */ /* 0x000fc4000ff7e0ff */
[----:B------:R-:W-:Y:S02]  /*0500*/  LEA.HI.X R9, R13, UR13, R20, 0x2, P1 ;  /* 0x0000000d0d097c11 */ /* 0x000fe400088f1414 */
[----:B------:R-:W-:Y:S02]  /*0510*/  LEA.HI.X R11, R11, UR13, R14, 0x2, P2 ;  /* 0x0000000d0b0b7c11 */ /* 0x000fe400090f140e */
[----:B------:R-:W-:Y:S01]  /*0520*/  IADD3.X R13, PT, PT, R14, UR15, RZ, P3, !PT ;  /* 0x0000000f0e0d7c10 */ /* 0x000fe20009ffe4ff */
[----:B-1----:R-:W-:Y:S01]  /*0530*/  IMAD.WIDE R14, R15, 0x4, R4 ;  /* 0x000000040f0e7825 */ /* 0x002fe200078e0204 */
[----:B------:R-:W-:Y:S06]  /*0540*/  @P0 BRA `(.L_x_3) ;  /* 0x0000000000780947 */ /* 0x000fec0003800000 */
[----:B------:R-:W-:Y:S01]  /*0550*/  IMAD.IADD R20, R0, 0x1, R19 ;  /* 0x0000000100147824 */ /* 0x000fe200078e0213 */
[----:B------:R-:W2:Y:S04]  /*0560*/  LDG.E.U8 R22, desc[UR6][R6.64] ;  /* 0x0000000606167981 */ /* 0x000ea8000c1e1100 */
[----:B------:R-:W-:Y:S01]  /*0570*/  IADD3 R20, P0, PT, R20, UR8, RZ ;  /* 0x0000000814147c10 */ /* 0x000fe2000ff1e0ff */
[----:B------:R-:W3:Y:S04]  /*0580*/  LDG.E R19, desc[UR6][R14.64+0x804] ;  /* 0x000804060e137981 */ /* 0x000ee8000c1e1900 */
[----:B------:R-:W-:Y:S01]  /*0590*/  IMAD.X R21, RZ, RZ, UR9, P0 ;  /* 0x00000009ff157e24 */ /* 0x000fe200080e06ff */
[----:B------:R-:W4:Y:S04]  /*05a0*/  LDG.E R23, desc[UR6][R14.64] ;  /* 0x000000060e177981 */ /* 0x000f28000c1e1900 */
[----:B------:R-:W5:Y:S04]  /*05b0*/  LDG.E R24, desc[UR6][R8.64+0x4] ;  /* 0x0000040608187981 */ /* 0x000f68000c1e1900 */
[----:B------:R-:W2:Y:S01]  /*05c0*/  LDG.E.U8 R21, desc[UR6][R20.64] ;  /* 0x0000000614157981 */ /* 0x000ea2000c1e1100 */
[----:B------:R-:W-:Y:S01]  /*05d0*/  BSSY.RECONVERGENT B1, `(.L_x_4) ;  /* 0x0000012000017945 */ /* 0x000fe20003800200 */
[----:B---3--:R-:W-:-:S02]  /*05e0*/  VIMNMX R25, PT, PT, R19, 0x2, !PT ;  /* 0x0000000213197848 */ /* 0x008fc40007fe0100 */
[----:B--2---:R-:W-:Y:S01]  /*05f0*/  ISETP.NE.AND P1, PT, R22, R21, PT ;  /* 0x000000151600720c */ /* 0x004fe20003f25270 */
[----:B----4-:R-:W-:Y:S02]  /*0600*/  VIADD R22, R23, 0x1 ;  /* 0x0000000117167836 */ /* 0x010fe40000000000 */
[----:B-----5:R-:W-:Y:S02]  /*0610*/  VIADD R24, R24, 0xfffffffe ;  /* 0xfffffffe18187836 */ /* 0x020fe40000000000 */
[----:B------:R-:W-:-:S08]  /*0620*/  VIADD R25, R25, 0xfffffffe ;  /* 0xfffffffe19197836 */ /* 0x000fd00000000000 */
[----:B------:R-:W-:-:S05]  /*0630*/  @P1 VIADD R22, R23, 0xffffffff ;  /* 0xffffffff17161836 */ /* 0x000fca0000000000 */
[----:B------:R-:W-:-:S04]  /*0640*/  VIMNMX3 R25, R22, R24, R25, !PT ;  /* 0x000000181619720f */ /* 0x000fc80007800119 */
[----:B------:R-:W-:-:S13]  /*0650*/  ISETP.NE.AND P0, PT, R25, R22, PT ;  /* 0x000000161900720c */ /* 0x000fda0003f05270 */
[----:B------:R-:W-:-:S05]  /*0660*/  @!P0 IMAD.MOV.U32 R20, RZ, RZ, 0x1 ;  /* 0x00000001ff148424 */ /* 0x000fca00078e00ff */
[----:B------:R-:W-:Y:S01]  /*0670*/  @!P0 SEL R20, R20, 0x2, !P1 ;  /* 0x0000000214148807 */ /* 0x000fe20004800000 */
[----:B------:R-:W-:Y:S06]  /*0680*/  @!P0 BRA `(.L_x_5) ;  /* 0x0000000000188947 */ /* 0x000fec0003800000 */
[----:B------:R-:W-:Y:S01]  /*0690*/  ISETP.NE.AND P0, PT, R25, R24, PT ;  /* 0x000000181900720c */ /* 0x000fe20003f05270 */
[----:B------:R-:W-:-:S12]  /*06a0*/  IMAD.MOV.U32 R20, RZ, RZ, 0x3 ;  /* 0x00000003ff147424 */ /* 0x000fd800078e00ff */
[----:B------:R-:W-:-:S05]  /*06b0*/  @P0 VIADD R19, R19, 0xfffffffe ;  /* 0xfffffffe13130836 */ /* 0x000fca0000000000 */
[----:B------:R-:W-:-:S04]  /*06c0*/  @P0 ISETP.NE.AND P1, PT, R25, R19, PT ;  /* 0x000000131900020c */ /* 0x000fc80003f25270 */
[----:B------:R-:W-:-:S04]  /*06d0*/  @P0 SEL R19, RZ, 0x4, P1 ;  /* 0x00000004ff130807 */ /* 0x000fc80000800000 */
[----:B------:R-:W-:-:S07]  /*06e0*/  @P0 PRMT R20, R19, 0x7610, R20 ;  /* 0x0000761013140816 */ /* 0x000fce0000000014 */
.L_x_5:
[----:B------:R-:W-:Y:S05]  /*06f0*/  BSYNC.RECONVERGENT B1 ;  /* 0x0000000000017941 */ /* 0x000fea0003800200 */
.L_x_4:
[----:B------:R0:W-:Y:S01]  /*0700*/  STG.E.U8 desc[UR6][R12.64+0x1], R20 ;  /* 0x000001140c007986 */ /* 0x0001e2000c101106 */
[----:B------:R-:W-:-:S03]  /*0710*/  VIMNMX R17, PT, PT, R17, R25, !PT ;  /* 0x0000001911117248 */ /* 0x000fc60007fe0100 */
[----:B------:R0:W-:Y:S04]  /*0720*/  STG.E desc[UR6][R10.64+0x4], R25 ;  /* 0x000004190a007986 */ /* 0x0001e8000c101906 */
.L_x_3:
[----:B------:R-:W-:Y:S05]  /*0730*/  BSYNC.RECONVERGENT B0 ;  /* 0x0000000000007941 */ /* 0x000fea0003800200 */
.L_x_2:
[----:B------:R-:W-:Y:S01]  /*0740*/  BAR.SYNC.DEFER_BLOCKING 0x0 ;  /* 0x0000000000007b1d */ /* 0x000fe20000010000 */
[----:B------:R-:W-:-:S04]  /*0750*/  UIADD3 UR5, UPT, UPT, UR4, 0x1, URZ ;  /* 0x0000000104057890 */ /* 0x000fc8000fffe0ff */
[----:B------:R-:W-:-:S09]  /*0760*/  UISETP.NE.AND UP0, UPT, UR5, 0x401, UPT ;  /* 0x000004010500788c */ /* 0x000fd2000bf05270 */
[----:B------:R-:W-:Y:S05]  /*0770*/  BRA.U !UP0, `(.L_x_6) ;  /* 0x0000000108a07547 */ /* 0x000fea000b800000 */
[----:B0-----:R-:W-:Y:S01]  /*0780*/  IADD3 R20, PT, PT, -R3, UR5, RZ ;  /* 0x0000000503147c10 */ /* 0x001fe2000fffe1ff */
[----:B------:R-:W-:Y:S03]  /*0790*/  BSSY.RECONVERGENT B0, `(.L_x_7) ;  /* 0x0000023000007945 */ /* 0x000fe60003800200 */
[----:B------:R-:W-:-:S04]  /*07a0*/  VIMNMX.U32 R19, PT, PT, R20, R3, !PT ;  /* 0x0000000314137248 */ /* 0x000fc80007fe0000 */
[----:B------:R-:W-:-:S13]  /*07b0*/  ISETP.GT.U32.AND P0, PT, R19, 0x1ff, PT ;  /* 0x000001ff1300780c */ /* 0x000fda0003f04070 */
[----:B------:R-:W-:Y:S05]  /*07c0*/  @P0 BRA `(.L_x_8) ;  /* 0x00000000007c0947 */ /* 0x000fea0003800000 */
        /* <DEDUP_REMOVED lines=17> */
[----:B------:R-:W-:Y:S05]  /*08e0*/  @!P0 BRA `(.L_x_10) ;  /* 0x00000000001c8947 */ /* 0x000fea0003800000 */
[----:B------:R-:W-:Y:S01]  /*08f0*/  ISETP.NE.AND P0, PT, R25, R26, PT ;  /* 0x0000001a1900720c */ /* 0x000fe20003f05270 */
[----:B------:R-:W-:-:S12]  /*0900*/  IMAD.MOV.U32 R8, RZ, RZ, 0x3 ;  /* 0x00000003ff087424 */ /* 0x000fd800078e00ff */
[----:B------:R-:W-:Y:S05]  /*0910*/  @!P0 BRA `(.L_x_11) ;  /* 0x0000000000188947 */ /* 0x000fea0003800000 */
[----:B------:R-:W-:-:S05]  /*0920*/  VIADD R19, R19, 0xfffffffe ;  /* 0xfffffffe13137836 */ /* 0x000fca0000000000 */
[----:B------:R-:W-:-:S04]  /*0930*/  ISETP.NE.AND P0, PT, R25, R19, PT ;  /* 0x000000131900720c */ /* 0x000fc80003f05270 */
[----:B------:R-:W-:Y:S01]  /*0940*/  SEL R8, RZ, 0x4, P0 ;  /* 0x00000004ff087807 */ /* 0x000fe20000000000 */
[----:B------:R-:W-:Y:S08]  /*0950*/  BRA `(.L_x_11) ;  /* 0x0000000000087947 */ /* 0x000ff00003800000 */
.L_x_10:
[----:B------:R-:W-:-:S05]  /*0960*/  IMAD.MOV.U32 R8, RZ, RZ, 0x1 ;  /* 0x00000001ff087424 */ /* 0x000fca00078e00ff */
[----:B------:R-:W-:-:S07]  /*0970*/  SEL R8, R8, 0x2, !P1 ;  /* 0x0000000208087807 */ /* 0x000fce0004800000 */
.L_x_11:
[----:B------:R-:W-:Y:S05]  /*0980*/  BSYNC.RECONVERGENT B1 ;  /* 0x0000000000017941 */ /* 0x000fea0003800200 */
.L_x_9:
[----:B------:R0:W-:Y:S01]  /*0990*/  STG.E.U8 desc[UR6][R12.64+0x2], R8 ;  /* 0x000002080c007986 */ /* 0x0001e2000c101106 */
[----:B------:R-:W-:-:S03]  /*09a0*/  VIMNMX R17, PT, PT, R17, R25, !PT ;  /* 0x0000001911117248 */ /* 0x000fc60007fe0100 */
[----:B------:R0:W-:Y:S04]  /*09b0*/  STG.E desc[UR6][R10.64+0x8], R25 ;  /* 0x000008190a007986 */ /* 0x0001e8000c101906 */
.L_x_8:
[----:B------:R-:W-:Y:S05]  /*09c0*/  BSYNC.RECONVERGENT B0 ;  /* 0x0000000000007941 */ /* 0x000fea0003800200 */
.L_x_7:
[----:B------:R-:W-:Y:S01]  /*09d0*/  BAR.SYNC.DEFER_BLOCKING 0x0 ;  /* 0x0000000000007b1d */ /* 0x000fe20000010000 */
[----:B------:R-:W-:-:S05]  /*09e0*/  UIADD3 UR4, UPT, UPT, UR4, 0x2, URZ ;  /* 0x0000000204047890 */ /* 0x000fca000fffe0ff */
[----:B------:R-:W-:Y:S07]  /*09f0*/  BRA `(.L_x_12) ;  /* 0xfffffff8008c7947 */ /* 0x000fee000383ffff */
.L_x_6:
[----:B------:R-:W1:Y:S02]  /*0a00*/  LDC.64 R2, c[0x0][0x3a0] ;  /* 0x0000e800ff027b82 */ /* 0x000e640000000a00 */
[----:B-1----:R-:W-:-:S05]  /*0a10*/  IMAD.WIDE R2, R16, 0x4, R2 ;  /* 0x0000000410027825 */ /* 0x002fca00078e0202 */
[----:B------:R-:W-:Y:S01]  /*0a20*/  STG.E desc[UR6][R2.64], R17 ;  /* 0x0000001102007986 */ /* 0x000fe2000c101906 */
[----:B------:R-:W-:Y:S05]  /*0a30*/  EXIT ;  /* 0x000000000000794d */ /* 0x000fea0003800000 */
.L_x_13:
[----:B------:R-:W-:-:S00]  /*0a40*/  BRA `(.L_x_13) ;  /* 0xfffffffc00fc7947 */ /* 0x000fc0000383ffff */
[----:B------:R-:W-:-:S00]  /*0a50*/  NOP ;  /* 0x0000000000007918 */ /* 0x000fc00000000000 */
        /* <DEDUP_REMOVED lines=10> */
.L_x_18:


//--------------------- .text._Z11collect_resPi   --------------------------
	.section	.text._Z11collect_resPi,"ax",@progbits
	.align	128
        .global         _Z11collect_resPi
        .type           _Z11collect_resPi,@function
        .size           _Z11collect_resPi,(.L_x_19 - _Z11collect_resPi)
        .other          _Z11collect_resPi,@"STO_CUDA_ENTRY STV_DEFAULT"
_Z11collect_resPi:
.text._Z11collect_resPi:
[----:B------:R-:W-:Y:S08]  /*0000*/  LDC R1, c[0x0][0x37c] ;  /* 0x0000df00ff017b82 */ /* 0x000ff00000000800 */
[----:B------:R-:W0:Y:S02]  /*0010*/  LDC R0, c[0x0][0x360] ;  /* 0x0000d800ff007b82 */ /* 0x000e240000000800 */
[----:B0-----:R-:W-:-:S13]  /*0020*/  ISETP.GE.U32.AND P0, PT, R0, 0x2, PT ;  /* 0x000000020000780c */ /* 0x001fda0003f06070 */
[----:B------:R-:W-:Y:S05]  /*0030*/  @!P0 EXIT ;  /* 0x000000000000894d */ /* 0x000fea0003800000 */
[----:B------:R-:W0:Y:S01]  /*0040*/  S2R R9, SR_TID.X ;  /* 0x0000000000097919 */ /* 0x000e220000002100 */
[----:B------:R-:W0:Y:S01]  /*0050*/  S2UR UR4, SR_CTAID.X ;  /* 0x00000000000479c3 */ /* 0x000e220000002500 */
[----:B------:R-:W1:Y:S07]  /*0060*/  LDCU.64 UR6, c[0x0][0x358] ;  /* 0x00006b00ff0677ac */ /* 0x000e6e0008000a00 */
[----:B------:R-:W2:Y:S01]  /*0070*/  LDC.64 R2, c[0x0][0x380] ;  /* 0x0000e000ff027b82 */ /* 0x000ea20000000a00 */
[----:B0-----:R-:W-:-:S04]  /*0080*/  IMAD R5, R0, UR4, R9 ;  /* 0x0000000400057c24 */ /* 0x001fc8000f8e0209 */
[----:B-12---:R-:W-:-:S07]  /*0090*/  IMAD.WIDE R4, R5, 0x4, R2 ;  /* 0x0000000405047825 */ /* 0x006fce00078e0202 */
.L_x_16:
[----:B------:R-:W-:Y:S01]  /*00a0*/  SHF.R.U32.HI R8, RZ, 0x1, R0 ;  /* 0x00000001ff087819 */ /* 0x000fe20000011600 */
[----:B------:R-:W-:Y:S03]  /*00b0*/  BSSY.RECONVERGENT B0, `(.L_x_14) ;  /* 0x0000009000007945 */ /* 0x000fe60003800200 */
[----:B------:R-:W-:-:S13]  /*00c0*/  ISETP.GE.U32.AND P0, PT, R9, R8, PT ;  /* 0x000000080900720c */ /* 0x000fda0003f06070 */
[----:B0-----:R-:W-:Y:S05]  /*00d0*/  @P0 BRA `(.L_x_15) ;  /* 0x0000000000180947 */ /* 0x001fea0003800000 */
[----:B------:R-:W-:Y:S01]  /*00e0*/  LEA R2, P0, R8, R4, 0x2 ;  /* 0x0000000408027211 */ /* 0x000fe200078010ff */
[----:B------:R-:W2:Y:S04]  /*00f0*/  LDG.E R6, desc[UR6][R4.64] ;  /* 0x0000000604067981 */ /* 0x000ea8000c1e1900 */
[----:B------:R-:W-:-:S06]  /*0100*/  IMAD.X R3, RZ, RZ, R5, P0 ;  /* 0x000000ffff037224 */ /* 0x000fcc00000e0605 */
[----:B------:R-:W2:Y:S02]  /*0110*/  LDG.E R3, desc[UR6][R2.64] ;  /* 0x0000000602037981 */ /* 0x000ea4000c1e1900 */
[----:B--2---:R-:W-:-:S05]  /*0120*/  VIMNMX R7, PT, PT, R6, R3, !PT ;  /* 0x0000000306077248 */ /* 0x004fca0007fe0100 */
[----:B------:R0:W-:Y:S02]  /*0130*/  STG.E desc[UR6][R4.64], R7 ;  /* 0x0000000704007986 */ /* 0x0001e4000c101906 */
.L_x_15:
[----:B------:R-:W-:Y:S05]  /*0140*/  BSYNC.RECONVERGENT B0 ;  /* 0x0000000000007941 */ /* 0x000fea0003800200 */
.L_x_14:
[----:B------:R-:W-:Y:S01]  /*0150*/  BAR.SYNC.DEFER_BLOCKING 0x0 ;  /* 0x0000000000007b1d */ /* 0x000fe20000010000 */
[----:B------:R-:W-:Y:S01]  /*0160*/  ISETP.GT.U32.AND P0, PT, R0, 0x3, PT ;  /* 0x000000030000780c */ /* 0x000fe20003f04070 */
[----:B------:R-:W-:-:S12]  /*0170*/  IMAD.MOV.U32 R0, RZ, RZ, R8 ;  /* 0x000000ffff007224 */ /* 0x000fd800078e0008 */
[----:B------:R-:W-:Y:S05]  /*0180*/  @P0 BRA `(.L_x_16) ;  /* 0xfffffffc00c40947 */ /* 0x000fea000383ffff */
[----:B------:R-:W-:Y:S05]  /*0190*/  EXIT ;  /* 0x000000000000794d */ /* 0x000fea0003800000 */
.L_x_17:
        /* <DEDUP_REMOVED lines=14> */
.L_x_19:


//--------------------- .nv.shared.reserved.0     --------------------------
	.section	.nv.shared.reserved.0,"aw",@nobits
	.weak		__nv_reservedSMEM_offset_0_alias
	.size		__nv_reservedSMEM_offset_0_alias, 0, 64
	.other		__nv_reservedSMEM_offset_0_alias,@"STO_CUDA_RESERVED_SHARED STV_DEFAULT"
__nv_reservedSMEM_offset_0_alias:
	.zero		0
	.zero		64


//--------------------- .nv.constant0._Z6sw_gpuPcS_PiS_S0_ --------------------------
	.section	.nv.constant0._Z6sw_gpuPcS_PiS_S0_,"a",@progbits
	.sectionflags	@""
	.align	4
.nv.constant0._Z6sw_gpuPcS_PiS_S0_:
	.zero		936


//--------------------- .nv.constant0._Z11collect_resPi --------------------------
	.section	.nv.constant0._Z11collect_resPi,"a",@progbits
	.sectionflags	@""
	.align	4
.nv.constant0._Z11collect_resPi:
	.zero		904


//--------------------- SYMBOLS --------------------------

	.type		.nv.reservedSmem.offset0,@object
	.size		.nv.reservedSmem.offset0,0x4
